//
// Generated by NVIDIA NVVM Compiler
//
// Compiler Build ID: CL-36424714
// Cuda compilation tools, release 13.0, V13.0.88
// Based on NVVM 20.0.0
//

.version 9.0
.target sm_100
.address_size 64

	// .globl	_Z7GPU_addPfS_S_m

.visible .entry _Z7GPU_addPfS_S_m(
	.param .u64 .ptr .align 1 _Z7GPU_addPfS_S_m_param_0,
	.param .u64 .ptr .align 1 _Z7GPU_addPfS_S_m_param_1,
	.param .u64 .ptr .align 1 _Z7GPU_addPfS_S_m_param_2,
	.param .u64 _Z7GPU_addPfS_S_m_param_3
)
{
	.reg .pred 	%p<2>;
	.reg .b32 	%r<5>;
	.reg .b32 	%f<4>;
	.reg .b64 	%rd<13>;

	ld.param.u64 	%rd2, [_Z7GPU_addPfS_S_m_param_0];
	ld.param.u64 	%rd3, [_Z7GPU_addPfS_S_m_param_1];
	ld.param.u64 	%rd4, [_Z7GPU_addPfS_S_m_param_2];
	ld.param.u64 	%rd5, [_Z7GPU_addPfS_S_m_param_3];
	mov.u32 	%r1, %ntid.x;
	mov.u32 	%r2, %ctaid.x;
	mov.u32 	%r3, %tid.x;
	mad.lo.s32 	%r4, %r1, %r2, %r3;
	cvt.s64.s32 	%rd1, %r4;
	setp.le.u64 	%p1, %rd5, %rd1;
	@%p1 bra 	$L__BB0_2;
	cvta.to.global.u64 	%rd6, %rd2;
	cvta.to.global.u64 	%rd7, %rd3;
	cvta.to.global.u64 	%rd8, %rd4;
	shl.b64 	%rd9, %rd1, 2;
	add.s64 	%rd10, %rd6, %rd9;
	ld.global.f32 	%f1, [%rd10];
	add.s64 	%rd11, %rd7, %rd9;
	ld.global.f32 	%f2, [%rd11];
	add.f32 	%f3, %f1, %f2;
	add.s64 	%rd12, %rd8, %rd9;
	st.global.f32 	[%rd12], %f3;
$L__BB0_2:
	ret;

}
	// .globl	_Z10GPU_add_3DPfS_S_m
.visible .entry _Z10GPU_add_3DPfS_S_m(
	.param .u64 .ptr .align 1 _Z10GPU_add_3DPfS_S_m_param_0,
	.param .u64 .ptr .align 1 _Z10GPU_add_3DPfS_S_m_param_1,
	.param .u64 .ptr .align 1 _Z10GPU_add_3DPfS_S_m_param_2,
	.param .u64 _Z10GPU_add_3DPfS_S_m_param_3
)
{
	.reg .pred 	%p<2>;
	.reg .b32 	%r<17>;
	.reg .b32 	%f<4>;
	.reg .b64 	%rd<13>;

	ld.param.u64 	%rd2, [_Z10GPU_add_3DPfS_S_m_param_0];
	ld.param.u64 	%rd3, [_Z10GPU_add_3DPfS_S_m_param_1];
	ld.param.u64 	%rd4, [_Z10GPU_add_3DPfS_S_m_param_2];
	ld.param.u64 	%rd5, [_Z10GPU_add_3DPfS_S_m_param_3];
	mov.u32 	%r1, %ctaid.x;
	mov.u32 	%r2, %nctaid.x;
	mov.u32 	%r3, %nctaid.y;
	mov.u32 	%r4, %ctaid.z;
	mov.u32 	%r5, %ctaid.y;
	mad.lo.s32 	%r6, %r4, %r3, %r5;
	mad.lo.s32 	%r7, %r6, %r2, %r1;
	mov.u32 	%r8, %ntid.x;
	mov.u32 	%r9, %ntid.y;
	mov.u32 	%r10, %ntid.z;
	mov.u32 	%r11, %tid.x;
	mov.u32 	%r12, %tid.z;
	mov.u32 	%r13, %tid.y;
	mad.lo.s32 	%r14, %r7, %r10, %r12;
	mad.lo.s32 	%r15, %r14, %r9, %r13;
	mad.lo.s32 	%r16, %r15, %r8, %r11;
	cvt.s64.s32 	%rd1, %r16;
	setp.le.u64 	%p1, %rd5, %rd1;
	@%p1 bra 	$L__BB1_2;
	cvta.to.global.u64 	%rd6, %rd2;
	cvta.to.global.u64 	%rd7, %rd3;
	cvta.to.global.u64 	%rd8, %rd4;
	shl.b64 	%rd9, %rd1, 2;
	add.s64 	%rd10, %rd6, %rd9;
	ld.global.f32 	%f1, [%rd10];
	add.s64 	%rd11, %rd7, %rd9;
	ld.global.f32 	%f2, [%rd11];
	add.f32 	%f3, %f1, %f2;
	add.s64 	%rd12, %rd8, %rd9;
	st.global.f32 	[%rd12], %f3;
$L__BB1_2:
	ret;

}


// ===== COMPILED SASS (sm_100) =====

	.target	sm_100

	.elftype	@"ET_EXEC"


//--------------------- .note.nv.tkinfo           --------------------------
	.section	.note.nv.tkinfo,"",@"SHT_NOTE"
	.sectionflags	@"SHF_NOTE_NV_TKINFO"
	.tkinfo
        /*0018*/ 	.word	0x00000002
        /*0030*/ 	.string	""
        /*0030*/ 	.string	"ptxas"
        /*0030*/ 	.string	"Cuda compilation tools, release 13.0, V13.0.88"
        /*0030*/ 	.string	"Build cuda_13.0.r13.0/compiler.36424714_0"
        /*0030*/ 	.string	"-arch sm_100 -m 64 "



//--------------------- .note.nv.cuinfo           --------------------------
	.section	.note.nv.cuinfo,"",@"SHT_NOTE"
	.sectionflags	@"SHF_NOTE_NV_CUINFO"
        /*0018*/ 	.short	0x0002
        /*001a*/ 	.short	0x0064
        /*001c*/ 	.short	0x0082
	.zero		2


//--------------------- .nv.info                  --------------------------
	.section	.nv.info,"",@"SHT_CUDA_INFO"
	.align	4


	//----- nvinfo : EIATTR_REGCOUNT
	.align		4
        /*0000*/ 	.byte	0x04, 0x2f
        /*0002*/ 	.short	(.L_1 - .L_0)
	.align		4
.L_0:
        /*0004*/ 	.word	index@(_Z7GPU_addPfS_S_m)
        /*0008*/ 	.word	0x0000000c


	//----- nvinfo : EIATTR_FRAME_SIZE
	.align		4
.L_1:
        /*000c*/ 	.byte	0x04, 0x11
        /*000e*/ 	.short	(.L_3 - .L_2)
	.align		4
.L_2:
        /*0010*/ 	.word	index@(_Z7GPU_addPfS_S_m)
        /*0014*/ 	.word	0x00000000


	//----- nvinfo : EIATTR_REGCOUNT
	.align		4
.L_3:
        /*0018*/ 	.byte	0x04, 0x2f
        /*001a*/ 	.short	(.L_5 - .L_4)
	.align		4
.L_4:
        /*001c*/ 	.word	index@(_Z10GPU_add_3DPfS_S_m)
        /*0020*/ 	.word	0x0000000c


	//----- nvinfo : EIATTR_FRAME_SIZE
	.align		4
.L_5:
        /*0024*/ 	.byte	0x04, 0x11
        /*0026*/ 	.short	(.L_7 - .L_6)
	.align		4
.L_6:
        /*0028*/ 	.word	index@(_Z10GPU_add_3DPfS_S_m)
        /*002c*/ 	.word	0x00000000


	//----- nvinfo : EIATTR_MIN_STACK_SIZE
	.align		4
.L_7:
        /*0030*/ 	.byte	0x04, 0x12
        /*0032*/ 	.short	(.L_9 - .L_8)
	.align		4
.L_8:
        /*0034*/ 	.word	index@(_Z10GPU_add_3DPfS_S_m)
        /*0038*/ 	.word	0x00000000


	//----- nvinfo : EIATTR_MIN_STACK_SIZE
	.align		4
.L_9:
        /*003c*/ 	.byte	0x04, 0x12
        /*003e*/ 	.short	(.L_11 - .L_10)
	.align		4
.L_10:
        /*0040*/ 	.word	index@(_Z7GPU_addPfS_S_m)
        /*0044*/ 	.word	0x00000000
.L_11:


//--------------------- .nv.compat                --------------------------
	.section	.nv.compat,"",@"SHT_CUDA_COMPAT_INFO"
	.align	4
        /*0000*/ 	.byte	0x02, 0x09, 0x00, 0x00, 0x02, 0x02, 0x01, 0x00, 0x02, 0x05, 0x05, 0x00, 0x03, 0x07, 0x01, 0x01
        /*0010*/ 	.byte	0x02, 0x03, 0x00, 0x00, 0x02, 0x06, 0x01, 0x00, 0x04, 0x0b, 0x08, 0x00, 0x09, 0x00, 0x00, 0x00
        /*0020*/ 	.byte	0x00, 0x00, 0x00, 0x00


//--------------------- .nv.info._Z10GPU_add_3DPfS_S_m --------------------------
	.section	.nv.info._Z10GPU_add_3DPfS_S_m,"",@"SHT_CUDA_INFO"
	.sectionflags	@""
	.align	4


	//----- nvinfo : EIATTR_CUDA_API_VERSION
	.align		4
        /*0000*/ 	.byte	0x04, 0x37
        /*0002*/ 	.short	(.L_13 - .L_12)
.L_12:
        /*0004*/ 	.word	0x00000082


	//----- nvinfo : EIATTR_KPARAM_INFO
	.align		4
.L_13:
        /*0008*/ 	.byte	0x04, 0x17
        /*000a*/ 	.short	(.L_15 - .L_14)
.L_14:
        /*000c*/ 	.word	0x00000000
        /*0010*/ 	.short	0x0003
        /*0012*/ 	.short	0x0018
        /*0014*/ 	.byte	0x00, 0xf0, 0x21, 0x00


	//----- nvinfo : EIATTR_KPARAM_INFO
	.align		4
.L_15:
        /*0018*/ 	.byte	0x04, 0x17
        /*001a*/ 	.short	(.L_17 - .L_16)
.L_16:
        /*001c*/ 	.word	0x00000000
        /*0020*/ 	.short	0x0002
        /*0022*/ 	.short	0x0010
        /*0024*/ 	.byte	0x00, 0xf5, 0x21, 0x00


	//----- nvinfo : EIATTR_KPARAM_INFO
	.align		4
.L_17:
        /*0028*/ 	.byte	0x04, 0x17
        /*002a*/ 	.short	(.L_19 - .L_18)
.L_18:
        /*002c*/ 	.word	0x00000000
        /*0030*/ 	.short	0x0001
        /*0032*/ 	.short	0x0008
        /*0034*/ 	.byte	0x00, 0xf5, 0x21, 0x00


	//----- nvinfo : EIATTR_KPARAM_INFO
	.align		4
.L_19:
        /*0038*/ 	.byte	0x04, 0x17
        /*003a*/ 	.short	(.L_21 - .L_20)
.L_20:
        /*003c*/ 	.word	0x00000000
        /*0040*/ 	.short	0x0000
        /*0042*/ 	.short	0x0000
        /*0044*/ 	.byte	0x00, 0xf5, 0x21, 0x00


	//----- nvinfo : EIATTR_SPARSE_MMA_MASK
	.align		4
.L_21:
        /*0048*/ 	.byte	0x03, 0x50
        /*004a*/ 	.short	0x0000


	//----- nvinfo : EIATTR_MAXREG_COUNT
	.align		4
        /*004c*/ 	.byte	0x03, 0x1b
        /*004e*/ 	.short	0x00ff


	//----- nvinfo : EIATTR_MERCURY_ISA_VERSION
	.align		4
        /*0050*/ 	.byte	0x03, 0x5f
        /*0052*/ 	.short	0x0101


	//----- nvinfo : EIATTR_VRC_CTA_INIT_COUNT
	.align		4
        /*0054*/ 	.byte	0x02, 0x4a
	.zero		1
	.zero		1


	//----- nvinfo : EIATTR_EXIT_INSTR_OFFSETS
	.align		4
        /*0058*/ 	.byte	0x04, 0x1c
        /*005a*/ 	.short	(.L_23 - .L_22)


	//   ....[0]....
.L_22:
        /*005c*/ 	.word	0x00000150


	//   ....[1]....
        /*0060*/ 	.word	0x00000250


	//----- nvinfo : EIATTR_CBANK_PARAM_SIZE
	.align		4
.L_23:
        /*0064*/ 	.byte	0x03, 0x19
        /*0066*/ 	.short	0x0020


	//----- nvinfo : EIATTR_PARAM_CBANK
	.align		4
        /*0068*/ 	.byte	0x04, 0x0a
        /*006a*/ 	.short	(.L_25 - .L_24)
	.align		4
.L_24:
        /*006c*/ 	.word	index@(.nv.constant0._Z10GPU_add_3DPfS_S_m)
        /*0070*/ 	.short	0x0380
        /*0072*/ 	.short	0x0020


	//----- nvinfo : EIATTR_SW_WAR
	.align		4
.L_25:
        /*0074*/ 	.byte	0x04, 0x36
        /*0076*/ 	.short	(.L_27 - .L_26)
.L_26:
        /*0078*/ 	.word	0x00000008
.L_27:


//--------------------- .nv.info._Z7GPU_addPfS_S_m --------------------------
	.section	.nv.info._Z7GPU_addPfS_S_m,"",@"SHT_CUDA_INFO"
	.sectionflags	@""
	.align	4


	//----- nvinfo : EIATTR_CUDA_API_VERSION
	.align		4
        /*0000*/ 	.byte	0x04, 0x37
        /*0002*/ 	.short	(.L_29 - .L_28)
.L_28:
        /*0004*/ 	.word	0x00000082


	//----- nvinfo : EIATTR_KPARAM_INFO
	.align		4
.L_29:
        /*0008*/ 	.byte	0x04, 0x17
        /*000a*/ 	.short	(.L_31 - .L_30)
.L_30:
        /*000c*/ 	.word	0x00000000
        /*0010*/ 	.short	0x0003
        /*0012*/ 	.short	0x0018
        /*0014*/ 	.byte	0x00, 0xf0, 0x21, 0x00


	//----- nvinfo : EIATTR_KPARAM_INFO
	.align		4
.L_31:
        /*0018*/ 	.byte	0x04, 0x17
        /*001a*/ 	.short	(.L_33 - .L_32)
.L_32:
        /*001c*/ 	.word	0x00000000
        /*0020*/ 	.short	0x0002
        /*0022*/ 	.short	0x0010
        /*0024*/ 	.byte	0x00, 0xf5, 0x21, 0x00


	//----- nvinfo : EIATTR_KPARAM_INFO
	.align		4
.L_33:
        /*0028*/ 	.byte	0x04, 0x17
        /*002a*/ 	.short	(.L_35 - .L_34)
.L_34:
        /*002c*/ 	.word	0x00000000
        /*0030*/ 	.short	0x0001
        /*0032*/ 	.short	0x0008
        /*0034*/ 	.byte	0x00, 0xf5, 0x21, 0x00


	//----- nvinfo : EIATTR_KPARAM_INFO
	.align		4
.L_35:
        /*0038*/ 	.byte	0x04, 0x17
        /*003a*/ 	.short	(.L_37 - .L_36)
.L_36:
        /*003c*/ 	.word	0x00000000
        /*0040*/ 	.short	0x0000
        /*0042*/ 	.short	0x0000
        /*0044*/ 	.byte	0x00, 0xf5, 0x21, 0x00


	//----- nvinfo : EIATTR_SPARSE_MMA_MASK
	.align		4
.L_37:
        /*0048*/ 	.byte	0x03, 0x50
        /*004a*/ 	.short	0x0000


	//----- nvinfo : EIATTR_MAXREG_COUNT
	.align		4
        /*004c*/ 	.byte	0x03, 0x1b
        /*004e*/ 	.short	0x00ff


	//----- nvinfo : EIATTR_MERCURY_ISA_VERSION
	.align		4
        /*0050*/ 	.byte	0x03, 0x5f
        /*0052*/ 	.short	0x0101


	//----- nvinfo : EIATTR_VRC_CTA_INIT_COUNT
	.align		4
        /*0054*/ 	.byte	0x02, 0x4a
	.zero		1
	.zero		1


	//----- nvinfo : EIATTR_EXIT_INSTR_OFFSETS
	.align		4
        /*0058*/ 	.byte	0x04, 0x1c
        /*005a*/ 	.short	(.L_39 - .L_38)


	//   ....[0]....
.L_38:
        /*005c*/ 	.word	0x00000090


	//   ....[1]....
        /*0060*/ 	.word	0x00000190


	//----- nvinfo : EIATTR_CBANK_PARAM_SIZE
	.align		4
.L_39:
        /*0064*/ 	.byte	0x03, 0x19
        /*0066*/ 	.short	0x0020


	//----- nvinfo : EIATTR_PARAM_CBANK
	.align		4
        /*0068*/ 	.byte	0x04, 0x0a
        /*006a*/ 	.short	(.L_41 - .L_40)
	.align		4
.L_40:
        /*006c*/ 	.word	index@(.nv.constant0._Z7GPU_addPfS_S_m)
        /*0070*/ 	.short	0x0380
        /*0072*/ 	.short	0x0020


	//----- nvinfo : EIATTR_SW_WAR
	.align		4
.L_41:
        /*0074*/ 	.byte	0x04, 0x36
        /*0076*/ 	.short	(.L_43 - .L_42)
.L_42:
        /*0078*/ 	.word	0x00000008
.L_43:


//--------------------- .nv.callgraph             --------------------------
	.section	.nv.callgraph,"",@"SHT_CUDA_CALLGRAPH"
	.align	4
	.sectionentsize	8
	.align		4
        /*0000*/ 	.word	0x00000000
	.align		4
        /*0004*/ 	.word	0xffffffff
	.align		4
        /*0008*/ 	.word	0x00000000
	.align		4
        /*000c*/ 	.word	0xfffffffe
	.align		4
        /*0010*/ 	.word	0x00000000
	.align		4
        /*0014*/ 	.word	0xfffffffd
	.align		4
        /*0018*/ 	.word	0x00000000
	.align		4
        /*001c*/ 	.word	0xfffffffc


//--------------------- .text._Z10GPU_add_3DPfS_S_m --------------------------
	.section	.text._Z10GPU_add_3DPfS_S_m,"ax",@progbits
	.align	128
        .global         _Z10GPU_add_3DPfS_S_m
        .type           _Z10GPU_add_3DPfS_S_m,@function
        .size           _Z10GPU_add_3DPfS_S_m,(.L_x_2 - _Z10GPU_add_3DPfS_S_m)
        .other          _Z10GPU_add_3DPfS_S_m,@"STO_CUDA_ENTRY STV_DEFAULT"
_Z10GPU_add_3DPfS_S_m:
.text._Z10GPU_add_3DPfS_S_m:
[----:B------:R-:W-:Y:S08]  /*0000*/  LDC R1, c[0x0][0x37c] ;  /* 0x0000df00ff017b82 */ /* 0x000ff00000000800 */
[----:B------:R-:W-:Y:S01]  /*0010*/  S2UR UR7, SR_CTAID.Z ;  /* 0x00000000000779c3 */ /* 0x000fe20000002700 */
[----:B------:R-:W0:Y:S01]  /*0020*/  S2R R5, SR_TID.Z ;  /* 0x0000000000057919 */ /* 0x000e220000002300 */
[----:B------:R-:W1:Y:S01]  /*0030*/  LDCU UR6, c[0x0][0x370] ;  /* 0x00006e00ff0677ac */ /* 0x000e620008000800 */
[----:B------:R-:W2:Y:S01]  /*0040*/  S2R R7, SR_TID.Y ;  /* 0x0000000000077919 */ /* 0x000ea20000002200 */
[----:B------:R-:W3:Y:S04]  /*0050*/  LDCU UR4, c[0x0][0x374] ;  /* 0x00006e80ff0477ac */ /* 0x000ee80008000800 */
[----:B------:R-:W3:Y:S01]  /*0060*/  S2UR UR8, SR_CTAID.Y ;  /* 0x00000000000879c3 */ /* 0x000ee20000002600 */
[----:B------:R-:W4:Y:S01]  /*0070*/  S2R R3, SR_TID.X ;  /* 0x0000000000037919 */ /* 0x000f220000002100 */
[----:B------:R-:W4:Y:S01]  /*0080*/  LDCU UR9, c[0x0][0x360] ;  /* 0x00006c00ff0977ac */ /* 0x000f220008000800 */
[----:B------:R-:W2:Y:S05]  /*0090*/  LDCU UR10, c[0x0][0x364] ;  /* 0x00006c80ff0a77ac */ /* 0x000eaa0008000800 */
[----:B------:R-:W1:Y:S08]  /*00a0*/  S2UR UR5, SR_CTAID.X ;  /* 0x00000000000579c3 */ /* 0x000e700000002500 */
[----:B------:R-:W0:Y:S01]  /*00b0*/  LDC R0, c[0x0][0x368] ;  /* 0x0000da00ff007b82 */ /* 0x000e220000000800 */
[----:B---3--:R-:W-:-:S04]  /*00c0*/  UIMAD UR4, UR4, UR7, UR8 ;  /* 0x00000007040472a4 */ /* 0x008fc8000f8e0208 */
[----:B-1----:R-:W-:Y:S01]  /*00d0*/  UIMAD UR4, UR4, UR6, UR5 ;  /* 0x00000006040472a4 */ /* 0x002fe2000f8e0205 */
[----:B------:R-:W1:Y:S05]  /*00e0*/  LDCU.64 UR6, c[0x0][0x398] ;  /* 0x00007300ff0677ac */ /* 0x000e6a0008000a00 */
[----:B0-----:R-:W-:-:S04]  /*00f0*/  IMAD R0, R0, UR4, R5 ;  /* 0x0000000400007c24 */ /* 0x001fc8000f8e0205 */
[----:B--2---:R-:W-:-:S04]  /*0100*/  IMAD R0, R0, UR10, R7 ;  /* 0x0000000a00007c24 */ /* 0x004fc8000f8e0207 */
[----:B----4-:R-:W-:-:S05]  /*0110*/  IMAD R0, R0, UR9, R3 ;  /* 0x0000000900007c24 */ /* 0x010fca000f8e0203 */
[----:B-1----:R-:W-:Y:S02]  /*0120*/  ISETP.GE.U32.AND P0, PT, R0, UR6, PT ;  /* 0x0000000600007c0c */ /* 0x002fe4000bf06070 */
[----:B------:R-:W-:-:S04]  /*0130*/  SHF.R.S32.HI R3, RZ, 0x1f, R0 ;  /* 0x0000001fff037819 */ /* 0x000fc80000011400 */
[----:B------:R-:W-:-:S13]  /*0140*/  ISETP.GE.U32.AND.EX P0, PT, R3, UR7, PT, P0 ;  /* 0x0000000703007c0c */ /* 0x000fda000bf06100 */
[----:B------:R-:W-:Y:S05]  /*0150*/  @P0 EXIT ;  /* 0x000000000000094d */ /* 0x000fea0003800000 */
[----:B------:R-:W0:Y:S01]  /*0160*/  LDCU.128 UR8, c[0x0][0x380] ;  /* 0x00007000ff0877ac */ /* 0x000e220008000c00 */
[C---:B------:R-:W-:Y:S01]  /*0170*/  IMAD.SHL.U32 R6, R0.reuse, 0x4, RZ ;  /* 0x0000000400067824 */ /* 0x040fe200078e00ff */
[----:B------:R-:W-:Y:S01]  /*0180*/  SHF.L.U64.HI R0, R0, 0x2, R3 ;  /* 0x0000000200007819 */ /* 0x000fe20000010203 */
[----:B------:R-:W1:Y:S01]  /*0190*/  LDCU.64 UR4, c[0x0][0x358] ;  /* 0x00006b00ff0477ac */ /* 0x000e620008000a00 */
[----:B------:R-:W2:Y:S02]  /*01a0*/  LDCU.64 UR6, c[0x0][0x390] ;  /* 0x00007200ff0677ac */ /* 0x000ea40008000a00 */
[C---:B0-----:R-:W-:Y:S02]  /*01b0*/  IADD3 R4, P1, PT, R6.reuse, UR10, RZ ;  /* 0x0000000a06047c10 */ /* 0x041fe4000ff3e0ff */
[----:B------:R-:W-:Y:S02]  /*01c0*/  IADD3 R2, P0, PT, R6, UR8, RZ ;  /* 0x0000000806027c10 */ /* 0x000fe4000ff1e0ff */
[----:B------:R-:W-:-:S02]  /*01d0*/  IADD3.X R5, PT, PT, R0, UR11, RZ, P1, !PT ;  /* 0x0000000b00057c10 */ /* 0x000fc40008ffe4ff */
[----:B------:R-:W-:-:S04]  /*01e0*/  IADD3.X R3, PT, PT, R0, UR9, RZ, P0, !PT ;  /* 0x0000000900037c10 */ /* 0x000fc800087fe4ff */
[----:B-1----:R-:W3:Y:S04]  /*01f0*/  LDG.E R5, desc[UR4][R4.64] ;  /* 0x0000000404057981 */ /* 0x002ee8000c1e1900 */
[----:B------:R-:W3:Y:S01]  /*0200*/  LDG.E R2, desc[UR4][R2.64] ;  /* 0x0000000402027981 */ /* 0x000ee2000c1e1900 */
[----:B--2---:R-:W-:-:S04]  /*0210*/  IADD3 R6, P0, PT, R6, UR6, RZ ;  /* 0x0000000606067c10 */ /* 0x004fc8000ff1e0ff */
[----:B------:R-:W-:Y:S01]  /*0220*/  IADD3.X R7, PT, PT, R0, UR7, RZ, P0, !PT ;  /* 0x0000000700077c10 */ /* 0x000fe200087fe4ff */
[----:B---3--:R-:W-:-:S05]  /*0230*/  FADD R9, R2, R5 ;  /* 0x0000000502097221 */ /* 0x008fca0000000000 */
[----:B------:R-:W-:Y:S01]  /*0240*/  STG.E desc[UR4][R6.64], R9 ;  /* 0x0000000906007986 */ /* 0x000fe2000c101904 */
[----:B------:R-:W-:Y:S05]  /*0250*/  EXIT ;  /* 0x000000000000794d */ /* 0x000fea0003800000 */
.L_x_0:
[----:B------:R-:W-:-:S00]  /*0260*/  BRA `(.L_x_0) ;  /* 0xfffffffc00fc7947 */ /* 0x000fc0000383ffff */
[----:B------:R-:W-:-:S00]  /*0270*/  NOP ;  /* 0x0000000000007918 */ /* 0x000fc00000000000 */
        /* <DEDUP_REMOVED lines=8> */
.L_x_2:


//--------------------- .text._Z7GPU_addPfS_S_m   --------------------------
	.section	.text._Z7GPU_addPfS_S_m,"ax",@progbits
	.align	128
        .global         _Z7GPU_addPfS_S_m
        .type           _Z7GPU_addPfS_S_m,@function
        .size           _Z7GPU_addPfS_S_m,(.L_x_3 - _Z7GPU_addPfS_S_m)
        .other          _Z7GPU_addPfS_S_m,@"STO_CUDA_ENTRY STV_DEFAULT"
_Z7GPU_addPfS_S_m:
.text._Z7GPU_addPfS_S_m:
[----:B------:R-:W-:Y:S01]  /*0000*/  LDC R1, c[0x0][0x37c] ;  /* 0x0000df00ff017b82 */ /* 0x000fe20000000800 */
[----:B------:R-:W0:Y:S01]  /*0010*/  S2R R0, SR_CTAID.X ;  /* 0x0000000000007919 */ /* 0x000e220000002500 */
[----:B------:R-:W0:Y:S01]  /*0020*/  LDCU UR4, c[0x0][0x360] ;  /* 0x00006c00ff0477ac */ /* 0x000e220008000800 */
[----:B------:R-:W0:Y:S01]  /*0030*/  S2R R3, SR_TID.X ;  /* 0x0000000000037919 */ /* 0x000e220000002100 */
[----:B------:R-:W1:Y:S01]  /*0040*/  LDCU.64 UR6, c[0x0][0x398] ;  /* 0x00007300ff0677ac */ /* 0x000e620008000a00 */
[----:B0-----:R-:W-:-:S05]  /*0050*/  IMAD R0, R0, UR4, R3 ;  /* 0x0000000400007c24 */ /* 0x001fca000f8e0203 */
        /* <DEDUP_REMOVED lines=20> */
.L_x_1:
        /* <DEDUP_REMOVED lines=14> */
.L_x_3:


//--------------------- .nv.shared.reserved.0     --------------------------
	.section	.nv.shared.reserved.0,"aw",@nobits
	.weak		__nv_reservedSMEM_offset_0_alias
	.size		__nv_reservedSMEM_offset_0_alias, 0, 64
	.other		__nv_reservedSMEM_offset_0_alias,@"STO_CUDA_RESERVED_SHARED STV_DEFAULT"
__nv_reservedSMEM_offset_0_alias:
	.zero		0
	.zero		64


//--------------------- .nv.constant0._Z10GPU_add_3DPfS_S_m --------------------------
	.section	.nv.constant0._Z10GPU_add_3DPfS_S_m,"a",@progbits
	.sectionflags	@""
	.align	4
.nv.constant0._Z10GPU_add_3DPfS_S_m:
	.zero		928


//--------------------- .nv.constant0._Z7GPU_addPfS_S_m --------------------------
	.section	.nv.constant0._Z7GPU_addPfS_S_m,"a",@progbits
	.sectionflags	@""
	.align	4
.nv.constant0._Z7GPU_addPfS_S_m:
	.zero		928


//--------------------- SYMBOLS --------------------------

	.type		.nv.reservedSmem.offset0,@object
	.size		.nv.reservedSmem.offset0,0x4
